//
// Generated by NVIDIA NVVM Compiler
//
// Compiler Build ID: CL-36424714
// Cuda compilation tools, release 13.0, V13.0.88
// Based on NVVM 20.0.0
//

.version 9.0
.target sm_100
.address_size 64

	// .globl	_Z6renderPhjjf

.visible .entry _Z6renderPhjjf(
	.param .u64 .ptr .align 1 _Z6renderPhjjf_param_0,
	.param .u32 _Z6renderPhjjf_param_1,
	.param .u32 _Z6renderPhjjf_param_2,
	.param .f32 _Z6renderPhjjf_param_3
)
{
	.reg .pred 	%p<13>;
	.reg .b16 	%rs<2>;
	.reg .b32 	%r<24>;
	.reg .b32 	%f<81>;
	.reg .b64 	%rd<5>;

	ld.param.u64 	%rd1, [_Z6renderPhjjf_param_0];
	ld.param.u32 	%r3, [_Z6renderPhjjf_param_1];
	ld.param.u32 	%r4, [_Z6renderPhjjf_param_2];
	mov.u32 	%r5, %ctaid.x;
	mov.u32 	%r6, %ntid.x;
	mov.u32 	%r7, %tid.x;
	mad.lo.s32 	%r1, %r5, %r6, %r7;
	mov.u32 	%r8, %ctaid.y;
	mov.u32 	%r9, %ntid.y;
	mov.u32 	%r10, %tid.y;
	mad.lo.s32 	%r2, %r8, %r9, %r10;
	shr.u32 	%r11, %r3, 31;
	add.s32 	%r12, %r3, %r11;
	shr.s32 	%r13, %r12, 1;
	sub.s32 	%r14, %r1, %r13;
	cvt.rn.f32.s32 	%f22, %r14;
	shr.u32 	%r15, %r4, 31;
	add.s32 	%r16, %r4, %r15;
	shr.s32 	%r17, %r16, 1;
	sub.s32 	%r18, %r2, %r17;
	cvt.rn.f32.s32 	%f23, %r18;
	mul.f32 	%f24, %f23, %f23;
	fma.rn.f32 	%f25, %f22, %f22, %f24;
	add.f32 	%f26, %f25, 0f48742400;
	sqrt.rn.f32 	%f27, %f26;
	div.rn.f32 	%f1, %f22, %f27;
	div.rn.f32 	%f2, %f23, %f27;
	mov.f32 	%f28, 0f43FA0000;
	div.rn.f32 	%f29, %f28, %f27;
	mul.f32 	%f30, %f2, 0f00000000;
	fma.rn.f32 	%f31, %f1, 0fC2C80000, %f30;
	mul.f32 	%f3, %f29, 0fC3FA0000;
	add.f32 	%f4, %f31, %f3;
	setp.gt.f32 	%p1, %f4, 0f00000000;
	mov.f32 	%f76, 0f00000000;
	mov.f32 	%f77, 0f447A0000;
	@%p1 bra 	$L__BB0_4;
	fma.rn.f32 	%f34, %f4, %f4, 0fC87DE800;
	add.f32 	%f5, %f34, 0f461C4000;
	setp.lt.f32 	%p2, %f5, 0f00000000;
	@%p2 bra 	$L__BB0_4;
	sqrt.rn.f32 	%f37, %f5;
	neg.f32 	%f38, %f4;
	sub.f32 	%f39, %f38, %f37;
	sub.f32 	%f40, %f37, %f4;
	setp.gt.f32 	%p3, %f39, 0f00000000;
	selp.f32 	%f6, %f39, %f40, %p3;
	setp.geu.f32 	%p4, %f6, 0f447A0000;
	@%p4 bra 	$L__BB0_4;
	mov.f32 	%f76, 0f3F800000;
	mov.f32 	%f77, %f6;
$L__BB0_4:
	mul.f32 	%f43, %f2, 0fC2C80000;
	fma.rn.f32 	%f44, %f1, 0f00000000, %f43;
	add.f32 	%f9, %f44, %f3;
	setp.gt.f32 	%p5, %f9, 0f00000000;
	mov.f32 	%f79, 0f00000000;
	@%p5 bra 	$L__BB0_8;
	fma.rn.f32 	%f46, %f9, %f9, 0fC87DE800;
	add.f32 	%f10, %f46, 0f461C4000;
	setp.lt.f32 	%p6, %f10, 0f00000000;
	@%p6 bra 	$L__BB0_8;
	sqrt.rn.f32 	%f48, %f10;
	neg.f32 	%f49, %f9;
	sub.f32 	%f50, %f49, %f48;
	sub.f32 	%f51, %f48, %f9;
	setp.gt.f32 	%p7, %f50, 0f00000000;
	selp.f32 	%f11, %f50, %f51, %p7;
	setp.geu.f32 	%p8, %f11, %f77;
	@%p8 bra 	$L__BB0_8;
	mov.f32 	%f76, 0f00000000;
	mov.f32 	%f79, 0f3F800000;
	mov.f32 	%f77, %f11;
$L__BB0_8:
	mul.f32 	%f55, %f2, 0fC3160000;
	fma.rn.f32 	%f56, %f1, 0fC3160000, %f55;
	add.f32 	%f15, %f56, %f3;
	setp.gt.f32 	%p9, %f15, 0f00000000;
	mov.f32 	%f78, 0f00000000;
	@%p9 bra 	$L__BB0_12;
	fma.rn.f32 	%f58, %f15, %f15, 0fC8900B00;
	add.f32 	%f16, %f58, 0f461C4000;
	setp.lt.f32 	%p10, %f16, 0f00000000;
	@%p10 bra 	$L__BB0_12;
	sqrt.rn.f32 	%f60, %f16;
	neg.f32 	%f61, %f15;
	sub.f32 	%f62, %f61, %f60;
	sub.f32 	%f63, %f60, %f15;
	setp.gt.f32 	%p11, %f62, 0f00000000;
	selp.f32 	%f64, %f62, %f63, %p11;
	setp.geu.f32 	%p12, %f64, %f77;
	@%p12 bra 	$L__BB0_12;
	mov.f32 	%f79, 0f00000000;
	mov.f32 	%f78, 0f437F0000;
	mov.f32 	%f76, %f79;
$L__BB0_12:
	cvta.to.global.u64 	%rd2, %rd1;
	mad.lo.s32 	%r19, %r3, %r2, %r1;
	mul.f32 	%f67, %f76, 0f437F0000;
	cvt.rzi.u32.f32 	%r20, %f67;
	shl.b32 	%r21, %r19, 2;
	cvt.u64.u32 	%rd3, %r21;
	add.s64 	%rd4, %rd2, %rd3;
	st.global.u8 	[%rd4], %r20;
	mul.f32 	%f68, %f79, 0f437F0000;
	cvt.rzi.u32.f32 	%r22, %f68;
	st.global.u8 	[%rd4+1], %r22;
	cvt.rzi.u32.f32 	%r23, %f78;
	st.global.u8 	[%rd4+2], %r23;
	mov.b16 	%rs1, 255;
	st.global.u8 	[%rd4+3], %rs1;
	ret;

}


// ===== COMPILED SASS (sm_100) =====

	.target	sm_100

	.elftype	@"ET_EXEC"


//--------------------- .note.nv.tkinfo           --------------------------
	.section	.note.nv.tkinfo,"",@"SHT_NOTE"
	.sectionflags	@"SHF_NOTE_NV_TKINFO"
	.tkinfo
        /*0018*/ 	.word	0x00000002
        /*0030*/ 	.string	""
        /*0030*/ 	.string	"ptxas"
        /*0030*/ 	.string	"Cuda compilation tools, release 13.0, V13.0.88"
        /*0030*/ 	.string	"Build cuda_13.0.r13.0/compiler.36424714_0"
        /*0030*/ 	.string	"-arch sm_100 -m 64 "



//--------------------- .note.nv.cuinfo           --------------------------
	.section	.note.nv.cuinfo,"",@"SHT_NOTE"
	.sectionflags	@"SHF_NOTE_NV_CUINFO"
        /*0018*/ 	.short	0x0002
        /*001a*/ 	.short	0x0064
        /*001c*/ 	.short	0x0082
	.zero		2


//--------------------- .nv.info                  --------------------------
	.section	.nv.info,"",@"SHT_CUDA_INFO"
	.align	4


	//----- nvinfo : EIATTR_REGCOUNT
	.align		4
        /*0000*/ 	.byte	0x04, 0x2f
        /*0002*/ 	.short	(.L_1 - .L_0)
	.align		4
.L_0:
        /*0004*/ 	.word	index@(_Z6renderPhjjf)
        /*0008*/ 	.word	0x00000013


	//----- nvinfo : EIATTR_FRAME_SIZE
	.align		4
.L_1:
        /*000c*/ 	.byte	0x04, 0x11
        /*000e*/ 	.short	(.L_3 - .L_2)
	.align		4
.L_2:
        /*0010*/ 	.word	index@($__internal_1_$__cuda_sm3x_div_rn_noftz_f32_slowpath)
        /*0014*/ 	.word	0x00000000


	//----- nvinfo : EIATTR_FRAME_SIZE
	.align		4
.L_3:
        /*0018*/ 	.byte	0x04, 0x11
        /*001a*/ 	.short	(.L_5 - .L_4)
	.align		4
.L_4:
        /*001c*/ 	.word	index@($__internal_0_$__cuda_sm20_sqrt_rn_f32_slowpath)
        /*0020*/ 	.word	0x00000000


	//----- nvinfo : EIATTR_FRAME_SIZE
	.align		4
.L_5:
        /*0024*/ 	.byte	0x04, 0x11
        /*0026*/ 	.short	(.L_7 - .L_6)
	.align		4
.L_6:
        /*0028*/ 	.word	index@(_Z6renderPhjjf)
        /*002c*/ 	.word	0x00000000


	//----- nvinfo : EIATTR_MIN_STACK_SIZE
	.align		4
.L_7:
        /*0030*/ 	.byte	0x04, 0x12
        /*0032*/ 	.short	(.L_9 - .L_8)
	.align		4
.L_8:
        /*0034*/ 	.word	index@(_Z6renderPhjjf)
        /*0038*/ 	.word	0x00000000
.L_9:


//--------------------- .nv.compat                --------------------------
	.section	.nv.compat,"",@"SHT_CUDA_COMPAT_INFO"
	.align	4
        /*0000*/ 	.byte	0x02, 0x09, 0x00, 0x00, 0x02, 0x02, 0x01, 0x00, 0x02, 0x05, 0x05, 0x00, 0x03, 0x07, 0x01, 0x01
        /*0010*/ 	.byte	0x02, 0x03, 0x00, 0x00, 0x02, 0x06, 0x01, 0x00, 0x04, 0x0b, 0x08, 0x00, 0x01, 0x00, 0x00, 0x00
        /*0020*/ 	.byte	0x00, 0x00, 0x00, 0x00


//--------------------- .nv.info._Z6renderPhjjf   --------------------------
	.section	.nv.info._Z6renderPhjjf,"",@"SHT_CUDA_INFO"
	.sectionflags	@""
	.align	4


	//----- nvinfo : EIATTR_CUDA_API_VERSION
	.align		4
        /*0000*/ 	.byte	0x04, 0x37
        /*0002*/ 	.short	(.L_11 - .L_10)
.L_10:
        /*0004*/ 	.word	0x00000082


	//----- nvinfo : EIATTR_KPARAM_INFO
	.align		4
.L_11:
        /*0008*/ 	.byte	0x04, 0x17
        /*000a*/ 	.short	(.L_13 - .L_12)
.L_12:
        /*000c*/ 	.word	0x00000000
        /*0010*/ 	.short	0x0003
        /*0012*/ 	.short	0x0010
        /*0014*/ 	.byte	0x00, 0xf0, 0x11, 0x00


	//----- nvinfo : EIATTR_KPARAM_INFO
	.align		4
.L_13:
        /*0018*/ 	.byte	0x04, 0x17
        /*001a*/ 	.short	(.L_15 - .L_14)
.L_14:
        /*001c*/ 	.word	0x00000000
        /*0020*/ 	.short	0x0002
        /*0022*/ 	.short	0x000c
        /*0024*/ 	.byte	0x00, 0xf0, 0x11, 0x00


	//----- nvinfo : EIATTR_KPARAM_INFO
	.align		4
.L_15:
        /*0028*/ 	.byte	0x04, 0x17
        /*002a*/ 	.short	(.L_17 - .L_16)
.L_16:
        /*002c*/ 	.word	0x00000000
        /*0030*/ 	.short	0x0001
        /*0032*/ 	.short	0x0008
        /*0034*/ 	.byte	0x00, 0xf0, 0x11, 0x00


	//----- nvinfo : EIATTR_KPARAM_INFO
	.align		4
.L_17:
        /*0038*/ 	.byte	0x04, 0x17
        /*003a*/ 	.short	(.L_19 - .L_18)
.L_18:
        /*003c*/ 	.word	0x00000000
        /*0040*/ 	.short	0x0000
        /*0042*/ 	.short	0x0000
        /*0044*/ 	.byte	0x00, 0xf5, 0x21, 0x00


	//----- nvinfo : EIATTR_SPARSE_MMA_MASK
	.align		4
.L_19:
        /*0048*/ 	.byte	0x03, 0x50
        /*004a*/ 	.short	0x0000


	//----- nvinfo : EIATTR_MAXREG_COUNT
	.align		4
        /*004c*/ 	.byte	0x03, 0x1b
        /*004e*/ 	.short	0x00ff


	//----- nvinfo : EIATTR_MERCURY_ISA_VERSION
	.align		4
        /*0050*/ 	.byte	0x03, 0x5f
        /*0052*/ 	.short	0x0101


	//----- nvinfo : EIATTR_VRC_CTA_INIT_COUNT
	.align		4
        /*0054*/ 	.byte	0x02, 0x4a
	.zero		1
	.zero		1


	//----- nvinfo : EIATTR_EXIT_INSTR_OFFSETS
	.align		4
        /*0058*/ 	.byte	0x04, 0x1c
        /*005a*/ 	.short	(.L_21 - .L_20)


	//   ....[0]....
.L_20:
        /*005c*/ 	.word	0x00000c10


	//----- nvinfo : EIATTR_CRS_STACK_SIZE
	.align		4
.L_21:
        /*0060*/ 	.byte	0x04, 0x1e
        /*0062*/ 	.short	(.L_23 - .L_22)
.L_22:
        /*0064*/ 	.word	0x00000000


	//----- nvinfo : EIATTR_CBANK_PARAM_SIZE
	.align		4
.L_23:
        /*0068*/ 	.byte	0x03, 0x19
        /*006a*/ 	.short	0x0014


	//----- nvinfo : EIATTR_PARAM_CBANK
	.align		4
        /*006c*/ 	.byte	0x04, 0x0a
        /*006e*/ 	.short	(.L_25 - .L_24)
	.align		4
.L_24:
        /*0070*/ 	.word	index@(.nv.constant0._Z6renderPhjjf)
        /*0074*/ 	.short	0x0380
        /*0076*/ 	.short	0x0014


	//----- nvinfo : EIATTR_SW_WAR
	.align		4
.L_25:
        /*0078*/ 	.byte	0x04, 0x36
        /*007a*/ 	.short	(.L_27 - .L_26)
.L_26:
        /*007c*/ 	.word	0x00000008
.L_27:


//--------------------- .nv.callgraph             --------------------------
	.section	.nv.callgraph,"",@"SHT_CUDA_CALLGRAPH"
	.align	4
	.sectionentsize	8
	.align		4
        /*0000*/ 	.word	0x00000000
	.align		4
        /*0004*/ 	.word	0xffffffff
	.align		4
        /*0008*/ 	.word	0x00000000
	.align		4
        /*000c*/ 	.word	0xfffffffe
	.align		4
        /*0010*/ 	.word	0x00000000
	.align		4
        /*0014*/ 	.word	0xfffffffd
	.align		4
        /*0018*/ 	.word	0x00000000
	.align		4
        /*001c*/ 	.word	0xfffffffc


//--------------------- .text._Z6renderPhjjf      --------------------------
	.section	.text._Z6renderPhjjf,"ax",@progbits
	.align	128
        .global         _Z6renderPhjjf
        .type           _Z6renderPhjjf,@function
        .size           _Z6renderPhjjf,(.L_x_38 - _Z6renderPhjjf)
        .other          _Z6renderPhjjf,@"STO_CUDA_ENTRY STV_DEFAULT"
_Z6renderPhjjf:
.text._Z6renderPhjjf:
[----:B------:R-:W-:Y:S01]  /*0000*/  LDC R1, c[0x0][0x37c] ;  /* 0x0000df00ff017b82 */ /* 0x000fe20000000800 */
[----:B------:R-:W0:Y:S07]  /*0010*/  S2R R3, SR_TID.Y ;  /* 0x0000000000037919 */ /* 0x000e2e0000002200 */
[----:B------:R-:W1:Y:S01]  /*0020*/  LDC R5, c[0x0][0x360] ;  /* 0x0000d800ff057b82 */ /* 0x000e620000000800 */
[----:B------:R-:W2:Y:S01]  /*0030*/  LDCU.64 UR4, c[0x0][0x388] ;  /* 0x00007100ff0477ac */ /* 0x000ea20008000a00 */
[----:B------:R-:W-:Y:S01]  /*0040*/  BSSY.RECONVERGENT B0, `(.L_x_0) ;  /* 0x000001d000007945 */ /* 0x000fe20003800200 */
[----:B------:R-:W1:Y:S05]  /*0050*/  S2R R0, SR_TID.X ;  /* 0x0000000000007919 */ /* 0x000e6a0000002100 */
[----:B------:R-:W0:Y:S08]  /*0060*/  S2UR UR7, SR_CTAID.Y ;  /* 0x00000000000779c3 */ /* 0x000e300000002600 */
[----:B------:R-:W0:Y:S01]  /*0070*/  LDC R4, c[0x0][0x364] ;  /* 0x0000d900ff047b82 */ /* 0x000e220000000800 */
[----:B--2---:R-:W-:-:S02]  /*0080*/  ULEA.HI UR5, UR5, UR5, URZ, 0x1 ;  /* 0x0000000505057291 */ /* 0x004fc4000f8f08ff */
[----:B------:R-:W-:Y:S02]  /*0090*/  ULEA.HI UR4, UR4, UR4, URZ, 0x1 ;  /* 0x0000000404047291 */ /* 0x000fe4000f8f08ff */
[----:B------:R-:W-:-:S03]  /*00a0*/  USHF.R.S32.HI UR5, URZ, 0x1, UR5 ;  /* 0x00000001ff057899 */ /* 0x000fc60008011405 */
[----:B------:R-:W1:Y:S01]  /*00b0*/  S2UR UR6, SR_CTAID.X ;  /* 0x00000000000679c3 */ /* 0x000e620000002500 */
[----:B------:R-:W-:Y:S01]  /*00c0*/  USHF.R.S32.HI UR4, URZ, 0x1, UR4 ;  /* 0x00000001ff047899 */ /* 0x000fe20008011404 */
[----:B0-----:R-:W-:Y:S02]  /*00d0*/  IMAD R4, R4, UR7, R3 ;  /* 0x0000000704047c24 */ /* 0x001fe4000f8e0203 */
[----:B-1----:R-:W-:-:S03]  /*00e0*/  IMAD R5, R5, UR6, R0 ;  /* 0x0000000605057c24 */ /* 0x002fc6000f8e0200 */
[----:B------:R-:W-:Y:S01]  /*00f0*/  IADD3 R0, PT, PT, R4, -UR5, RZ ;  /* 0x8000000504007c10 */ /* 0x000fe2000fffe0ff */
[----:B------:R-:W-:-:S03]  /*0100*/  VIADD R2, R5, -UR4 ;  /* 0x8000000405027c36 */ /* 0x000fc60008000000 */
[----:B------:R-:W-:Y:S02]  /*0110*/  I2FP.F32.S32 R0, R0 ;  /* 0x0000000000007245 */ /* 0x000fe40000201400 */
[----:B------:R-:W-:-:S03]  /*0120*/  I2FP.F32.S32 R2, R2 ;  /* 0x0000000200027245 */ /* 0x000fc60000201400 */
[----:B------:R-:W-:-:S04]  /*0130*/  FMUL R3, R0, R0 ;  /* 0x0000000000037220 */ /* 0x000fc80000400000 */
[----:B------:R-:W-:-:S04]  /*0140*/  FFMA R3, R2, R2, R3 ;  /* 0x0000000202037223 */ /* 0x000fc80000000003 */
[----:B------:R-:W-:-:S04]  /*0150*/  FADD R3, R3, 250000 ;  /* 0x4874240003037421 */ /* 0x000fc80000000000 */
[----:B------:R0:W1:Y:S01]  /*0160*/  MUFU.RSQ R6, R3 ;  /* 0x0000000300067308 */ /* 0x0000620000001400 */
[----:B------:R-:W-:-:S04]  /*0170*/  IADD3 R7, PT, PT, R3, -0xd000000, RZ ;  /* 0xf300000003077810 */ /* 0x000fc80007ffe0ff */
[----:B------:R-:W-:-:S13]  /*0180*/  ISETP.GT.U32.AND P0, PT, R7, 0x727fffff, PT ;  /* 0x727fffff0700780c */ /* 0x000fda0003f04070 */
[----:B01----:R-:W-:Y:S05]  /*0190*/  @!P0 BRA `(.L_x_1) ;  /* 0x00000000000c8947 */ /* 0x003fea0003800000 */
[----:B------:R-:W-:-:S07]  /*01a0*/  MOV R16, 0x1c0 ;  /* 0x000001c000107802 */ /* 0x000fce0000000f00 */
[----:B------:R-:W-:Y:S05]  /*01b0*/  CALL.REL.NOINC `($__internal_0_$__cuda_sm20_sqrt_rn_f32_slowpath) ;  /* 0x0000000800987944 */ /* 0x000fea0003c00000 */
[----:B------:R-:W-:Y:S05]  /*01c0*/  BRA `(.L_x_2) ;  /* 0x0000000000107947 */ /* 0x000fea0003800000 */
.L_x_1:
[----:B------:R-:W-:Y:S01]  /*01d0*/  FMUL.FTZ R8, R3, R6 ;  /* 0x0000000603087220 */ /* 0x000fe20000410000 */
[----:B------:R-:W-:-:S03]  /*01e0*/  FMUL.FTZ R6, R6, 0.5 ;  /* 0x3f00000006067820 */ /* 0x000fc60000410000 */
[----:B------:R-:W-:-:S04]  /*01f0*/  FFMA R3, -R8, R8, R3 ;  /* 0x0000000808037223 */ /* 0x000fc80000000103 */
[----:B------:R-:W-:-:S07]  /*0200*/  FFMA R3, R3, R6, R8 ;  /* 0x0000000603037223 */ /* 0x000fce0000000008 */
.L_x_2:
[----:B------:R-:W-:Y:S05]  /*0210*/  BSYNC.RECONVERGENT B0 ;  /* 0x0000000000007941 */ /* 0x000fea0003800200 */
.L_x_0:
[----:B------:R-:W0:Y:S01]  /*0220*/  MUFU.RCP R6, R3 ;  /* 0x0000000300067308 */ /* 0x000e220000001000 */
[----:B------:R-:W-:Y:S07]  /*0230*/  BSSY.RECONVERGENT B0, `(.L_x_3) ;  /* 0x000000b000007945 */ /* 0x000fee0003800200 */
[----:B------:R-:W1:Y:S01]  /*0240*/  FCHK P0, R2, R3 ;  /* 0x0000000302007302 */ /* 0x000e620000000000 */
[----:B0-----:R-:W-:-:S04]  /*0250*/  FFMA R7, R6, -R3, 1 ;  /* 0x3f80000006077423 */ /* 0x001fc80000000803 */
[----:B------:R-:W-:-:S04]  /*0260*/  FFMA R7, R6, R7, R6 ;  /* 0x0000000706077223 */ /* 0x000fc80000000006 */
[----:B------:R-:W-:-:S04]  /*0270*/  FFMA R6, R2, R7, RZ ;  /* 0x0000000702067223 */ /* 0x000fc800000000ff */
[----:B------:R-:W-:-:S04]  /*0280*/  FFMA R8, R6, -R3, R2 ;  /* 0x8000000306087223 */ /* 0x000fc80000000002 */
[----:B------:R-:W-:Y:S01]  /*0290*/  FFMA R7, R7, R8, R6 ;  /* 0x0000000807077223 */ /* 0x000fe20000000006 */
[----:B-1----:R-:W-:Y:S06]  /*02a0*/  @!P0 BRA `(.L_x_4) ;  /* 0x00000000000c8947 */ /* 0x002fec0003800000 */
[----:B------:R-:W-:-:S07]  /*02b0*/  MOV R8, 0x2d0 ;  /* 0x000002d000087802 */ /* 0x000fce0000000f00 */
[----:B------:R-:W-:Y:S05]  /*02c0*/  CALL.REL.NOINC `($__internal_1_$__cuda_sm3x_div_rn_noftz_f32_slowpath) ;  /* 0x0000000800b07944 */ /* 0x000fea0003c00000 */
[----:B------:R-:W-:-:S07]  /*02d0*/  IMAD.MOV.U32 R7, RZ, RZ, R2 ;  /* 0x000000ffff077224 */ /* 0x000fce00078e0002 */
.L_x_4:
[----:B------:R-:W-:Y:S05]  /*02e0*/  BSYNC.RECONVERGENT B0 ;  /* 0x0000000000007941 */ /* 0x000fea0003800200 */
.L_x_3:
        /* <DEDUP_REMOVED lines=9> */
[----:B------:R-:W-:Y:S02]  /*0380*/  MOV R2, R0 ;  /* 0x0000000000027202 */ /* 0x000fe40000000f00 */
[----:B------:R-:W-:-:S07]  /*0390*/  MOV R8, 0x3b0 ;  /* 0x000003b000087802 */ /* 0x000fce0000000f00 */
[----:B------:R-:W-:Y:S05]  /*03a0*/  CALL.REL.NOINC `($__internal_1_$__cuda_sm3x_div_rn_noftz_f32_slowpath) ;  /* 0x0000000800787944 */ /* 0x000fea0003c00000 */
[----:B------:R-:W-:-:S07]  /*03b0*/  IMAD.MOV.U32 R6, RZ, RZ, R2 ;  /* 0x000000ffff067224 */ /* 0x000fce00078e0002 */
.L_x_6:
[----:B------:R-:W-:Y:S05]  /*03c0*/  BSYNC.RECONVERGENT B0 ;  /* 0x0000000000007941 */ /* 0x000fea0003800200 */
.L_x_5:
[----:B------:R-:W0:Y:S01]  /*03d0*/  MUFU.RCP R0, R3 ;  /* 0x0000000300007308 */ /* 0x000e220000001000 */
[----:B------:R-:W-:Y:S01]  /*03e0*/  UMOV UR4, 0x43fa0000 ;  /* 0x43fa000000047882 */ /* 0x000fe20000000000 */
[----:B------:R-:W-:Y:S01]  /*03f0*/  BSSY.RECONVERGENT B0, `(.L_x_7) ;  /* 0x000000d000007945 */ /* 0x000fe20003800200 */
[----:B------:R-:W-:-:S05]  /*0400*/  MOV R8, UR4 ;  /* 0x0000000400087c02 */ /* 0x000fca0008000f00 */
[----:B------:R-:W1:Y:S01]  /*0410*/  FCHK P0, R8, R3 ;  /* 0x0000000308007302 */ /* 0x000e620000000000 */
[----:B0-----:R-:W-:-:S04]  /*0420*/  FFMA R9, R0, -R3, 1 ;  /* 0x3f80000000097423 */ /* 0x001fc80000000803 */
[----:B------:R-:W-:-:S04]  /*0430*/  FFMA R0, R0, R9, R0 ;  /* 0x0000000900007223 */ /* 0x000fc80000000000 */
[----:B------:R-:W-:-:S04]  /*0440*/  FFMA R2, R0, 500, RZ ;  /* 0x43fa000000027823 */ /* 0x000fc800000000ff */
[----:B------:R-:W-:-:S04]  /*0450*/  FFMA R9, R2, -R3, 500 ;  /* 0x43fa000002097423 */ /* 0x000fc80000000803 */
[----:B------:R-:W-:Y:S01]  /*0460*/  FFMA R9, R0, R9, R2 ;  /* 0x0000000900097223 */ /* 0x000fe20000000002 */
[----:B-1----:R-:W-:Y:S06]  /*0470*/  @!P0 BRA `(.L_x_8) ;  /* 0x0000000000108947 */ /* 0x002fec0003800000 */
[----:B------:R-:W-:Y:S01]  /*0480*/  IMAD.MOV.U32 R2, RZ, RZ, 0x43fa0000 ;  /* 0x43fa0000ff027424 */ /* 0x000fe200078e00ff */
[----:B------:R-:W-:-:S07]  /*0490*/  MOV R8, 0x4b0 ;  /* 0x000004b000087802 */ /* 0x000fce0000000f00 */
[----:B------:R-:W-:Y:S05]  /*04a0*/  CALL.REL.NOINC `($__internal_1_$__cuda_sm3x_div_rn_noftz_f32_slowpath) ;  /* 0x0000000800387944 */ /* 0x000fea0003c00000 */
[----:B------:R-:W-:-:S07]  /*04b0*/  MOV R9, R2 ;  /* 0x0000000200097202 */ /* 0x000fce0000000f00 */
.L_x_8:
[----:B------:R-:W-:Y:S05]  /*04c0*/  BSYNC.RECONVERGENT B0 ;  /* 0x0000000000007941 */ /* 0x000fea0003800200 */
.L_x_7:
[----:B------:R-:W-:Y:S01]  /*04d0*/  FMUL R0, RZ, R6 ;  /* 0x00000006ff007220 */ /* 0x000fe20000400000 */
[----:B------:R-:W-:Y:S01]  /*04e0*/  FMUL R9, R9, -500 ;  /* 0xc3fa000009097820 */ /* 0x000fe20000400000 */
[----:B------:R-:W-:Y:S01]  /*04f0*/  BSSY.RECONVERGENT B0, `(.L_x_9) ;  /* 0x000001f000007945 */ /* 0x000fe20003800200 */
[----:B------:R-:W-:Y:S02]  /*0500*/  HFMA2 R2, -RZ, RZ, 4.4765625, 0 ;  /* 0x447a0000ff027431 */ /* 0x000fe400000001ff */
[----:B------:R-:W-:Y:S01]  /*0510*/  FFMA R0, R7, -100, R0 ;  /* 0xc2c8000007007823 */ /* 0x000fe20000000000 */
[----:B------:R-:W-:-:S04]  /*0520*/  IMAD.MOV.U32 R8, RZ, RZ, RZ ;  /* 0x000000ffff087224 */ /* 0x000fc800078e00ff */
[----:B------:R-:W-:-:S13]  /*0530*/  FSETP.GT.AND P0, PT, R0, -R9, PT ;  /* 0x800000090000720b */ /* 0x000fda0003f04000 */
[----:B------:R-:W-:Y:S05]  /*0540*/  @P0 BRA `(.L_x_10) ;  /* 0x0000000000640947 */ /* 0x000fea0003800000 */
[----:B------:R-:W-:-:S04]  /*0550*/  FADD R0, R0, R9 ;  /* 0x0000000900007221 */ /* 0x000fc80000000000 */
[----:B------:R-:W-:-:S05]  /*0560*/  FFMA R3, R0, R0, -260000 ;  /* 0xc87de80000037423 */ /* 0x000fca0000000000 */
[----:B------:R-:W-:-:S13]  /*0570*/  FSETP.GEU.AND P0, PT, R3, -10000, PT ;  /* 0xc61c40000300780b */ /* 0x000fda0003f0e000 */
[----:B------:R-:W-:Y:S05]  /*0580*/  @!P0 BRA `(.L_x_10) ;  /* 0x0000000000548947 */ /* 0x000fea0003800000 */
[----:B------:R-:W-:Y:S01]  /*0590*/  FADD R10, R3, 10000 ;  /* 0x461c4000030a7421 */ /* 0x000fe20000000000 */
[----:B------:R-:W-:Y:S03]  /*05a0*/  BSSY.RECONVERGENT B1, `(.L_x_11) ;  /* 0x000000d000017945 */ /* 0x000fe60003800200 */
[----:B------:R-:W-:Y:S01]  /*05b0*/  VIADD R3, R10, 0xf3000000 ;  /* 0xf30000000a037836 */ /* 0x000fe20000000000 */
[----:B------:R0:W1:Y:S04]  /*05c0*/  MUFU.RSQ R11, R10 ;  /* 0x0000000a000b7308 */ /* 0x0000680000001400 */
[----:B------:R-:W-:-:S13]  /*05d0*/  ISETP.GT.U32.AND P0, PT, R3, 0x727fffff, PT ;  /* 0x727fffff0300780c */ /* 0x000fda0003f04070 */
[----:B01----:R-:W-:Y:S05]  /*05e0*/  @!P0 BRA `(.L_x_12) ;  /* 0x0000000000108947 */ /* 0x003fea0003800000 */
[----:B------:R-:W-:Y:S02]  /*05f0*/  MOV R3, R10 ;  /* 0x0000000a00037202 */ /* 0x000fe40000000f00 */
[----:B------:R-:W-:-:S07]  /*0600*/  MOV R16, 0x620 ;  /* 0x0000062000107802 */ /* 0x000fce0000000f00 */
[----:B------:R-:W-:Y:S05]  /*0610*/  CALL.REL.NOINC `($__internal_0_$__cuda_sm20_sqrt_rn_f32_slowpath) ;  /* 0x0000000400807944 */ /* 0x000fea0003c00000 */
[----:B------:R-:W-:Y:S05]  /*0620*/  BRA `(.L_x_13) ;  /* 0x0000000000107947 */ /* 0x000fea0003800000 */
.L_x_12:
[----:B------:R-:W-:Y:S01]  /*0630*/  FMUL.FTZ R3, R10, R11 ;  /* 0x0000000b0a037220 */ /* 0x000fe20000410000 */
[----:B------:R-:W-:-:S03]  /*0640*/  FMUL.FTZ R11, R11, 0.5 ;  /* 0x3f0000000b0b7820 */ /* 0x000fc60000410000 */
[----:B------:R-:W-:-:S04]  /*0650*/  FFMA R10, -R3, R3, R10 ;  /* 0x00000003030a7223 */ /* 0x000fc8000000010a */
[----:B------:R-:W-:-:S07]  /*0660*/  FFMA R3, R10, R11, R3 ;  /* 0x0000000b0a037223 */ /* 0x000fce0000000003 */
.L_x_13:
[----:B------:R-:W-:Y:S05]  /*0670*/  BSYNC.RECONVERGENT B1 ;  /* 0x0000000000017941 */ /* 0x000fea0003800200 */
.L_x_11:
[C---:B------:R-:W-:Y:S01]  /*0680*/  FSETP.GT.AND P0, PT, -R0.reuse, R3, PT ;  /* 0x000000030000720b */ /* 0x040fe20003f04100 */
[----:B------:R-:W-:-:S12]  /*0690*/  FADD R10, -R0, -R3 ;  /* 0x80000003000a7221 */ /* 0x000fd80000000100 */
[----:B------:R-:W-:-:S05]  /*06a0*/  @!P0 FADD R10, -R0, R3 ;  /* 0x00000003000a8221 */ /* 0x000fca0000000100 */
[----:B------:R-:W-:-:S13]  /*06b0*/  FSETP.GEU.AND P0, PT, R10, 1000, PT ;  /* 0x447a00000a00780b */ /* 0x000fda0003f0e000 */
[----:B------:R-:W-:Y:S01]  /*06c0*/  @!P0 IMAD.MOV.U32 R2, RZ, RZ, R10 ;  /* 0x000000ffff028224 */ /* 0x000fe200078e000a */
[----:B------:R-:W-:-:S07]  /*06d0*/  @!P0 MOV R8, 0x3f800000 ;  /* 0x3f80000000088802 */ /* 0x000fce0000000f00 */
.L_x_10:
[----:B------:R-:W-:Y:S05]  /*06e0*/  BSYNC.RECONVERGENT B0 ;  /* 0x0000000000007941 */ /* 0x000fea0003800200 */
.L_x_9:
[----:B------:R-:W-:Y:S01]  /*06f0*/  FMUL R0, R6, -100 ;  /* 0xc2c8000006007820 */ /* 0x000fe20000400000 */
[----:B------:R-:W-:Y:S03]  /*0700*/  BSSY.RECONVERGENT B0, `(.L_x_14) ;  /* 0x000001f000007945 */ /* 0x000fe60003800200 */
[----:B------:R-:W-:Y:S01]  /*0710*/  FFMA R12, RZ, R7, R0 ;  /* 0x00000007ff0c7223 */ /* 0x000fe20000000000 */
        /* <DEDUP_REMOVED lines=9> */
[----:B------:R0:W1:Y:S01]  /*07b0*/  MUFU.RSQ R11, R10 ;  /* 0x0000000a000b7308 */ /* 0x0000620000001400 */
[----:B------:R-:W-:-:S04]  /*07c0*/  IADD3 R3, PT, PT, R10, -0xd000000, RZ ;  /* 0xf30000000a037810 */ /* 0x000fc80007ffe0ff */
[----:B------:R-:W-:-:S13]  /*07d0*/  ISETP.GT.U32.AND P0, PT, R3, 0x727fffff, PT ;  /* 0x727fffff0300780c */ /* 0x000fda0003f04070 */
[----:B01----:R-:W-:Y:S05]  /*07e0*/  @!P0 BRA `(.L_x_17) ;  /* 0x0000000000108947 */ /* 0x003fea0003800000 */
[----:B------:R-:W-:Y:S01]  /*07f0*/  IMAD.MOV.U32 R3, RZ, RZ, R10 ;  /* 0x000000ffff037224 */ /* 0x000fe200078e000a */
[----:B------:R-:W-:-:S07]  /*0800*/  MOV R16, 0x820 ;  /* 0x0000082000107802 */ /* 0x000fce0000000f00 */
[----:B------:R-:W-:Y:S05]  /*0810*/  CALL.REL.NOINC `($__internal_0_$__cuda_sm20_sqrt_rn_f32_slowpath) ;  /* 0x0000000400007944 */ /* 0x000fea0003c00000 */
[----:B------:R-:W-:Y:S05]  /*0820*/  BRA `(.L_x_18) ;  /* 0x0000000000107947 */ /* 0x000fea0003800000 */
.L_x_17:
[----:B------:R-:W-:Y:S01]  /*0830*/  FMUL.FTZ R3, R10, R11 ;  /* 0x0000000b0a037220 */ /* 0x000fe20000410000 */
[----:B------:R-:W-:-:S03]  /*0840*/  FMUL.FTZ R11, R11, 0.5 ;  /* 0x3f0000000b0b7820 */ /* 0x000fc60000410000 */
[----:B------:R-:W-:-:S04]  /*0850*/  FFMA R10, -R3, R3, R10 ;  /* 0x00000003030a7223 */ /* 0x000fc8000000010a */
[----:B------:R-:W-:-:S07]  /*0860*/  FFMA R3, R10, R11, R3 ;  /* 0x0000000b0a037223 */ /* 0x000fce0000000003 */
.L_x_18:
[----:B------:R-:W-:Y:S05]  /*0870*/  BSYNC.RECONVERGENT B1 ;  /* 0x0000000000017941 */ /* 0x000fea0003800200 */
.L_x_16:
[C---:B------:R-:W-:Y:S01]  /*0880*/  FSETP.GT.AND P0, PT, -R12.reuse, R3, PT ;  /* 0x000000030c00720b */ /* 0x040fe20003f04100 */
[----:B------:R-:W-:-:S12]  /*0890*/  FADD R11, -R12, -R3 ;  /* 0x800000030c0b7221 */ /* 0x000fd80000000100 */
[----:B------:R-:W-:-:S05]  /*08a0*/  @!P0 FADD R11, -R12, R3 ;  /* 0x000000030c0b8221 */ /* 0x000fca0000000100 */
[----:B------:R-:W-:-:S13]  /*08b0*/  FSETP.GEU.AND P0, PT, R11, R2, PT ;  /* 0x000000020b00720b */ /* 0x000fda0003f0e000 */
[----:B------:R-:W-:Y:S01]  /*08c0*/  @!P0 MOV R2, R11 ;  /* 0x0000000b00028202 */ /* 0x000fe20000000f00 */
[----:B------:R-:W-:Y:S01]  /*08d0*/  @!P0 IMAD.MOV.U32 R8, RZ, RZ, RZ ;  /* 0x000000ffff088224 */ /* 0x000fe200078e00ff */
[----:B------:R-:W-:-:S07]  /*08e0*/  @!P0 MOV R0, 0x3f800000 ;  /* 0x3f80000000008802 */ /* 0x000fce0000000f00 */
.L_x_15:
[----:B------:R-:W-:Y:S05]  /*08f0*/  BSYNC.RECONVERGENT B0 ;  /* 0x0000000000007941 */ /* 0x000fea0003800200 */
.L_x_14:
[----:B------:R-:W-:Y:S01]  /*0900*/  FMUL R6, R6, -150 ;  /* 0xc316000006067820 */ /* 0x000fe20000400000 */
[----:B------:R-:W0:Y:S01]  /*0910*/  LDCU.64 UR4, c[0x0][0x358] ;  /* 0x00006b00ff0477ac */ /* 0x000e220008000a00 */
[----:B------:R-:W-:Y:S02]  /*0920*/  BSSY.RECONVERGENT B0, `(.L_x_19) ;  /* 0x000001f000007945 */ /* 0x000fe40003800200 */
[----:B------:R-:W-:-:S04]  /*0930*/  FFMA R6, R7, -150, R6 ;  /* 0xc316000007067823 */ /* 0x000fc80000000006 */
[----:B------:R-:W-:Y:S01]  /*0940*/  FADD R12, R9, R6 ;  /* 0x00000006090c7221 */ /* 0x000fe20000000000 */
[----:B------:R-:W-:Y:S01]  /*0950*/  FSETP.GT.AND P0, PT, R6, -R9, PT ;  /* 0x800000090600720b */ /* 0x000fe20003f04000 */
[----:B------:R-:W-:-:S12]  /*0960*/  IMAD.MOV.U32 R6, RZ, RZ, RZ ;  /* 0x000000ffff067224 */ /* 0x000fd800078e00ff */
[----:B0-----:R-:W-:Y:S05]  /*0970*/  @P0 BRA `(.L_x_20) ;  /* 0x0000000000640947 */ /* 0x001fea0003800000 */
        /* <DEDUP_REMOVED lines=13> */
.L_x_22:
[----:B------:R-:W-:Y:S01]  /*0a50*/  FMUL.FTZ R3, R10, R7 ;  /* 0x000000070a037220 */ /* 0x000fe20000410000 */
[----:B------:R-:W-:-:S03]  /*0a60*/  FMUL.FTZ R7, R7, 0.5 ;  /* 0x3f00000007077820 */ /* 0x000fc60000410000 */
[----:B------:R-:W-:-:S04]  /*0a70*/  FFMA R10, -R3, R3, R10 ;  /* 0x00000003030a7223 */ /* 0x000fc8000000010a */
[----:B------:R-:W-:-:S07]  /*0a80*/  FFMA R3, R10, R7, R3 ;  /* 0x000000070a037223 */ /* 0x000fce0000000003 */
.L_x_23:
[----:B------:R-:W-:Y:S05]  /*0a90*/  BSYNC.RECONVERGENT B1 ;  /* 0x0000000000017941 */ /* 0x000fea0003800200 */
.L_x_21:
[C---:B------:R-:W-:Y:S01]  /*0aa0*/  FSETP.GT.AND P0, PT, -R12.reuse, R3, PT ;  /* 0x000000030c00720b */ /* 0x040fe20003f04100 */
[----:B------:R-:W-:-:S12]  /*0ab0*/  FADD R7, -R12, -R3 ;  /* 0x800000030c077221 */ /* 0x000fd80000000100 */
[----:B------:R-:W-:-:S05]  /*0ac0*/  @!P0 FADD R7, -R12, R3 ;  /* 0x000000030c078221 */ /* 0x000fca0000000100 */
[----:B------:R-:W-:-:S13]  /*0ad0*/  FSETP.GEU.AND P0, PT, R7, R2, PT ;  /* 0x000000020700720b */ /* 0x000fda0003f0e000 */
[----:B------:R-:W-:Y:S01]  /*0ae0*/  @!P0 MOV R0, RZ ;  /* 0x000000ff00008202 */ /* 0x000fe20000000f00 */
[----:B------:R-:W-:Y:S01]  /*0af0*/  @!P0 IMAD.MOV.U32 R6, RZ, RZ, 0x437f0000 ;  /* 0x437f0000ff068424 */ /* 0x000fe200078e00ff */
[----:B------:R-:W-:-:S07]  /*0b00*/  @!P0 MOV R8, RZ ;  /* 0x000000ff00088202 */ /* 0x000fce0000000f00 */
.L_x_20:
[----:B------:R-:W-:Y:S05]  /*0b10*/  BSYNC.RECONVERGENT B0 ;  /* 0x0000000000007941 */ /* 0x000fea0003800200 */
.L_x_19:
[----:B------:R-:W0:Y:S01]  /*0b20*/  LDCU UR8, c[0x0][0x388] ;  /* 0x00007100ff0877ac */ /* 0x000e220008000800 */
[----:B------:R-:W-:Y:S01]  /*0b30*/  FMUL R8, R8, 255 ;  /* 0x437f000008087820 */ /* 0x000fe20000400000 */
[----:B------:R-:W-:Y:S01]  /*0b40*/  FMUL R0, R0, 255 ;  /* 0x437f000000007820 */ /* 0x000fe20000400000 */
[----:B------:R-:W1:Y:S02]  /*0b50*/  LDCU.64 UR6, c[0x0][0x380] ;  /* 0x00007000ff0677ac */ /* 0x000e640008000a00 */
[----:B------:R-:W2:Y:S08]  /*0b60*/  F2I.U32.TRUNC.NTZ R7, R8 ;  /* 0x0000000800077305 */ /* 0x000eb0000020f000 */
[----:B------:R-:W3:Y:S01]  /*0b70*/  F2I.U32.TRUNC.NTZ R9, R0 ;  /* 0x0000000000097305 */ /* 0x000ee2000020f000 */
[----:B0-----:R-:W-:-:S02]  /*0b80*/  IMAD R2, R4, UR8, R5 ;  /* 0x0000000804027c24 */ /* 0x001fc4000f8e0205 */
[----:B------:R-:W-:-:S05]  /*0b90*/  HFMA2 R4, -RZ, RZ, 0, 1.5199184417724609375e-05 ;  /* 0x000000ffff047431 */ /* 0x000fca00000001ff */
[----:B------:R-:W0:Y:S01]  /*0ba0*/  F2I.U32.TRUNC.NTZ R5, R6 ;  /* 0x0000000600057305 */ /* 0x000e22000020f000 */
[----:B-1----:R-:W-:-:S05]  /*0bb0*/  LEA R2, P0, R2, UR6, 0x2 ;  /* 0x0000000602027c11 */ /* 0x002fca000f8010ff */
[----:B------:R-:W-:-:S05]  /*0bc0*/  IMAD.X R3, RZ, RZ, UR7, P0 ;  /* 0x00000007ff037e24 */ /* 0x000fca00080e06ff */
[----:B--2---:R-:W-:Y:S04]  /*0bd0*/  STG.E.U8 desc[UR4][R2.64], R7 ;  /* 0x0000000702007986 */ /* 0x004fe8000c101104 */
[----:B---3--:R-:W-:Y:S04]  /*0be0*/  STG.E.U8 desc[UR4][R2.64+0x1], R9 ;  /* 0x0000010902007986 */ /* 0x008fe8000c101104 */
[----:B0-----:R-:W-:Y:S04]  /*0bf0*/  STG.E.U8 desc[UR4][R2.64+0x2], R5 ;  /* 0x0000020502007986 */ /* 0x001fe8000c101104 */
[----:B------:R-:W-:Y:S01]  /*0c00*/  STG.E.U8 desc[UR4][R2.64+0x3], R4 ;  /* 0x0000030402007986 */ /* 0x000fe2000c101104 */
[----:B------:R-:W-:Y:S05]  /*0c10*/  EXIT ;  /* 0x000000000000794d */ /* 0x000fea0003800000 */
        .weak           $__internal_0_$__cuda_sm20_sqrt_rn_f32_slowpath
        .type           $__internal_0_$__cuda_sm20_sqrt_rn_f32_slowpath,@function
        .size           $__internal_0_$__cuda_sm20_sqrt_rn_f32_slowpath,($__internal_1_$__cuda_sm3x_div_rn_noftz_f32_slowpath - $__internal_0_$__cuda_sm20_sqrt_rn_f32_slowpath)
$__internal_0_$__cuda_sm20_sqrt_rn_f32_slowpath:
[----:B------:R-:W-:-:S13]  /*0c20*/  LOP3.LUT P0, RZ, R3, 0x7fffffff, RZ, 0xc0, !PT ;  /* 0x7fffffff03ff7812 */ /* 0x000fda000780c0ff */
[----:B------:R-:W-:Y:S01]  /*0c30*/  @!P0 IMAD.MOV.U32 R10, RZ, RZ, R3 ;  /* 0x000000ffff0a8224 */ /* 0x000fe200078e0003 */
[----:B------:R-:W-:Y:S06]  /*0c40*/  @!P0 BRA `(.L_x_24) ;  /* 0x0000000000408947 */ /* 0x000fec0003800000 */
[----:B------:R-:W-:-:S13]  /*0c50*/  FSETP.GEU.FTZ.AND P0, PT, R3, RZ, PT ;  /* 0x000000ff0300720b */ /* 0x000fda0003f1e000 */
[----:B------:R-:W-:Y:S01]  /*0c60*/  @!P0 MOV R10, 0x7fffffff ;  /* 0x7fffffff000a8802 */ /* 0x000fe20000000f00 */
[----:B------:R-:W-:Y:S06]  /*0c70*/  @!P0 BRA `(.L_x_24) ;  /* 0x0000000000348947 */ /* 0x000fec0003800000 */
[----:B------:R-:W-:-:S13]  /*0c80*/  FSETP.GTU.FTZ.AND P0, PT, |R3|, +INF , PT ;  /* 0x7f8000000300780b */ /* 0x000fda0003f1c200 */
[----:B------:R-:W-:Y:S01]  /*0c90*/  @P0 FADD.FTZ R10, R3, 1 ;  /* 0x3f800000030a0421 */ /* 0x000fe20000010000 */
[----:B------:R-:W-:Y:S06]  /*0ca0*/  @P0 BRA `(.L_x_24) ;  /* 0x0000000000280947 */ /* 0x000fec0003800000 */
[----:B------:R-:W-:-:S13]  /*0cb0*/  FSETP.NEU.FTZ.AND P0, PT, |R3|, +INF , PT ;  /* 0x7f8000000300780b */ /* 0x000fda0003f1d200 */
[----:B------:R-:W-:-:S04]  /*0cc0*/  @P0 FFMA R11, R3, 1.84467440737095516160e+19, RZ ;  /* 0x5f800000030b0823 */ /* 0x000fc800000000ff */
[----:B------:R-:W0:Y:S02]  /*0cd0*/  @P0 MUFU.RSQ R10, R11 ;  /* 0x0000000b000a0308 */ /* 0x000e240000001400 */
[----:B0-----:R-:W-:Y:S01]  /*0ce0*/  @P0 FMUL.FTZ R14, R11, R10 ;  /* 0x0000000a0b0e0220 */ /* 0x001fe20000410000 */
[----:B------:R-:W-:Y:S01]  /*0cf0*/  @P0 FMUL.FTZ R15, R10, 0.5 ;  /* 0x3f0000000a0f0820 */ /* 0x000fe20000410000 */
[----:B------:R-:W-:Y:S02]  /*0d00*/  @!P0 IMAD.MOV.U32 R10, RZ, RZ, R3 ;  /* 0x000000ffff0a8224 */ /* 0x000fe400078e0003 */
[----:B------:R-:W-:-:S04]  /*0d10*/  @P0 FADD.FTZ R13, -R14, -RZ ;  /* 0x800000ff0e0d0221 */ /* 0x000fc80000010100 */
[----:B------:R-:W-:-:S04]  /*0d20*/  @P0 FFMA R13, R14, R13, R11 ;  /* 0x0000000d0e0d0223 */ /* 0x000fc8000000000b */
[----:B------:R-:W-:-:S04]  /*0d30*/  @P0 FFMA R13, R13, R15, R14 ;  /* 0x0000000f0d0d0223 */ /* 0x000fc8000000000e */
[----:B------:R-:W-:-:S07]  /*0d40*/  @P0 FMUL.FTZ R10, R13, 2.3283064365386962891e-10 ;  /* 0x2f8000000d0a0820 */ /* 0x000fce0000410000 */
.L_x_24:
[----:B------:R-:W-:Y:S01]  /*0d50*/  HFMA2 R11, -RZ, RZ, 0, 0 ;  /* 0x00000000ff0b7431 */ /* 0x000fe200000001ff */
[----:B------:R-:W-:Y:S01]  /*0d60*/  MOV R3, R10 ;  /* 0x0000000a00037202 */ /* 0x000fe20000000f00 */
[----:B------:R-:W-:-:S04]  /*0d70*/  IMAD.MOV.U32 R10, RZ, RZ, R16 ;  /* 0x000000ffff0a7224 */ /* 0x000fc800078e0010 */
[----:B------:R-:W-:Y:S05]  /*0d80*/  RET.REL.NODEC R10 `(_Z6renderPhjjf) ;  /* 0xfffffff00a9c7950 */ /* 0x000fea0003c3ffff */
        .weak           $__internal_1_$__cuda_sm3x_div_rn_noftz_f32_slowpath
        .type           $__internal_1_$__cuda_sm3x_div_rn_noftz_f32_slowpath,@function
        .size           $__internal_1_$__cuda_sm3x_div_rn_noftz_f32_slowpath,(.L_x_38 - $__internal_1_$__cuda_sm3x_div_rn_noftz_f32_slowpath)
$__internal_1_$__cuda_sm3x_div_rn_noftz_f32_slowpath:
[--C-:B------:R-:W-:Y:S01]  /*0d90*/  SHF.R.U32.HI R10, RZ, 0x17, R3.reuse ;  /* 0x00000017ff0a7819 */ /* 0x100fe20000011603 */
[----:B------:R-:W-:Y:S01]  /*0da0*/  BSSY.RECONVERGENT B1, `(.L_x_25) ;  /* 0x0000063000017945 */ /* 0x000fe20003800200 */
[----:B------:R-:W-:Y:S01]  /*0db0*/  SHF.R.U32.HI R9, RZ, 0x17, R2 ;  /* 0x00000017ff097819 */ /* 0x000fe20000011602 */
[----:B------:R-:W-:Y:S01]  /*0dc0*/  IMAD.MOV.U32 R11, RZ, RZ, R3 ;  /* 0x000000ffff0b7224 */ /* 0x000fe200078e0003 */
[----:B------:R-:W-:Y:S02]  /*0dd0*/  LOP3.LUT R10, R10, 0xff, RZ, 0xc0, !PT ;  /* 0x000000ff0a0a7812 */ /* 0x000fe400078ec0ff */
[----:B------:R-:W-:-:S03]  /*0de0*/  LOP3.LUT R14, R9, 0xff, RZ, 0xc0, !PT ;  /* 0x000000ff090e7812 */ /* 0x000fc600078ec0ff */
[----:B------:R-:W-:Y:S01]  /*0df0*/  VIADD R13, R10, 0xffffffff ;  /* 0xffffffff0a0d7836 */ /* 0x000fe20000000000 */
[----:B------:R-:W-:-:S04]  /*0e00*/  IADD3 R12, PT, PT, R14, -0x1, RZ ;  /* 0xffffffff0e0c7810 */ /* 0x000fc80007ffe0ff */
[----:B------:R-:W-:-:S04]  /*0e10*/  ISETP.GT.U32.AND P0, PT, R13, 0xfd, PT ;  /* 0x000000fd0d00780c */ /* 0x000fc80003f04070 */
[----:B------:R-:W-:-:S13]  /*0e20*/  ISETP.GT.U32.OR P0, PT, R12, 0xfd, P0 ;  /* 0x000000fd0c00780c */ /* 0x000fda0000704470 */
[----:B------:R-:W-:Y:S01]  /*0e30*/  @!P0 MOV R9, RZ ;  /* 0x000000ff00098202 */ /* 0x000fe20000000f00 */
[----:B------:R-:W-:Y:S06]  /*0e40*/  @!P0 BRA `(.L_x_26) ;  /* 0x00000000005c8947 */ /* 0x000fec0003800000 */
[----:B------:R-:W-:Y:S02]  /*0e50*/  FSETP.GTU.FTZ.AND P0, PT, |R2|, +INF , PT ;  /* 0x7f8000000200780b */ /* 0x000fe40003f1c200 */
[----:B------:R-:W-:-:S04]  /*0e60*/  FSETP.GTU.FTZ.AND P1, PT, |R3|, +INF , PT ;  /* 0x7f8000000300780b */ /* 0x000fc80003f3c200 */
[----:B------:R-:W-:-:S13]  /*0e70*/  PLOP3.LUT P0, PT, P0, P1, PT, 0xf8, 0x8f ;  /* 0x00000000008f781c */ /* 0x000fda0000703f70 */
[----:B------:R-:W-:Y:S05]  /*0e80*/  @P0 BRA `(.L_x_27) ;  /* 0x00000004004c0947 */ /* 0x000fea0003800000 */
[----:B------:R-:W-:-:S13]  /*0e90*/  LOP3.LUT P0, RZ, R11, 0x7fffffff, R2, 0xc8, !PT ;  /* 0x7fffffff0bff7812 */ /* 0x000fda000780c802 */
[----:B------:R-:W-:Y:S05]  /*0ea0*/  @!P0 BRA `(.L_x_28) ;  /* 0x00000004003c8947 */ /* 0x000fea0003800000 */
[C---:B------:R-:W-:Y:S02]  /*0eb0*/  FSETP.NEU.FTZ.AND P2, PT, |R2|.reuse, +INF , PT ;  /* 0x7f8000000200780b */ /* 0x040fe40003f5d200 */
[----:B------:R-:W-:Y:S02]  /*0ec0*/  FSETP.NEU.FTZ.AND P1, PT, |R3|, +INF , PT ;  /* 0x7f8000000300780b */ /* 0x000fe40003f3d200 */
[----:B------:R-:W-:-:S11]  /*0ed0*/  FSETP.NEU.FTZ.AND P0, PT, |R2|, +INF , PT ;  /* 0x7f8000000200780b */ /* 0x000fd60003f1d200 */
[----:B------:R-:W-:Y:S05]  /*0ee0*/  @!P1 BRA !P2, `(.L_x_28) ;  /* 0x00000004002c9947 */ /* 0x000fea0005000000 */
[----:B------:R-:W-:-:S04]  /*0ef0*/  LOP3.LUT P2, RZ, R2, 0x7fffffff, RZ, 0xc0, !PT ;  /* 0x7fffffff02ff7812 */ /* 0x000fc8000784c0ff */
[----:B------:R-:W-:-:S13]  /*0f00*/  PLOP3.LUT P1, PT, P1, P2, PT, 0x2f, 0xf2 ;  /* 0x0000000000f2781c */ /* 0x000fda0000f24577 */
[----:B------:R-:W-:Y:S05]  /*0f10*/  @P1 BRA `(.L_x_29) ;  /* 0x0000000400181947 */ /* 0x000fea0003800000 */
[----:B------:R-:W-:-:S04]  /*0f20*/  LOP3.LUT P1, RZ, R11, 0x7fffffff, RZ, 0xc0, !PT ;  /* 0x7fffffff0bff7812 */ /* 0x000fc8000782c0ff */
[----:B------:R-:W-:-:S13]  /*0f30*/  PLOP3.LUT P0, PT, P0, P1, PT, 0x2f, 0xf2 ;  /* 0x0000000000f2781c */ /* 0x000fda0000702577 */
[----:B------:R-:W-:Y:S05]  /*0f40*/  @P0 BRA `(.L_x_30) ;  /* 0x0000000400000947 */ /* 0x000fea0003800000 */
[----:B------:R-:W-:Y:S02]  /*0f50*/  ISETP.GE.AND P0, PT, R12, RZ, PT ;  /* 0x000000ff0c00720c */ /* 0x000fe40003f06270 */
[----:B------:R-:W-:-:S11]  /*0f60*/  ISETP.GE.AND P1, PT, R13, RZ, PT ;  /* 0x000000ff0d00720c */ /* 0x000fd60003f26270 */
[----:B------:R-:W-:Y:S01]  /*0f70*/  @P0 MOV R9, RZ ;  /* 0x000000ff00090202 */ /* 0x000fe20000000f00 */
[----:B------:R-:W-:Y:S02]  /*0f80*/  @!P0 IMAD.MOV.U32 R9, RZ, RZ, -0x40 ;  /* 0xffffffc0ff098424 */ /* 0x000fe400078e00ff */
[----:B------:R-:W-:Y:S01]  /*0f90*/  @!P0 FFMA R2, R2, 1.84467440737095516160e+19, RZ ;  /* 0x5f80000002028823 */ /* 0x000fe200000000ff */
[----:B------:R-:W-:Y:S02]  /*0fa0*/  @!P1 FFMA R11, R3, 1.84467440737095516160e+19, RZ ;  /* 0x5f800000030b9823 */ /* 0x000fe400000000ff */
[----:B------:R-:W-:-:S07]  /*0fb0*/  @!P1 IADD3 R9, PT, PT, R9, 0x40, RZ ;  /* 0x0000004009099810 */ /* 0x000fce0007ffe0ff */
.L_x_26:
[----:B------:R-:W-:Y:S01]  /*0fc0*/  LEA R12, R10, 0xc0800000, 0x17 ;  /* 0xc08000000a0c7811 */ /* 0x000fe200078eb8ff */
[----:B------:R-:W-:Y:S03]  /*0fd0*/  BSSY.RECONVERGENT B2, `(.L_x_31) ;  /* 0x0000036000027945 */ /* 0x000fe60003800200 */
[----:B------:R-:W-:Y:S01]  /*0fe0*/  IADD3 R12, PT, PT, -R12, R11, RZ ;  /* 0x0000000b0c0c7210 */ /* 0x000fe20007ffe1ff */
[----:B------:R-:W-:-:S03]  /*0ff0*/  VIADD R11, R14, 0xffffff81 ;  /* 0xffffff810e0b7836 */ /* 0x000fc60000000000 */
[----:B------:R0:W1:Y:S01]  /*1000*/  MUFU.RCP R13, R12 ;  /* 0x0000000c000d7308 */ /* 0x0000620000001000 */
[----:B------:R-:W-:Y:S01]  /*1010*/  FADD.FTZ R15, -R12, -RZ ;  /* 0x800000ff0c0f7221 */ /* 0x000fe20000010100 */
[C---:B------:R-:W-:Y:S01]  /*1020*/  IMAD R2, R11.reuse, -0x800000, R2 ;  /* 0xff8000000b027824 */ /* 0x040fe200078e0202 */
[----:B0-----:R-:W-:-:S04]  /*1030*/  IADD3 R12, PT, PT, R11, 0x7f, -R10 ;  /* 0x0000007f0b0c7810 */ /* 0x001fc80007ffe80a */
[----:B------:R-:W-:Y:S01]  /*1040*/  IADD3 R9, PT, PT, R12, R9, RZ ;  /* 0x000000090c097210 */ /* 0x000fe20007ffe0ff */
[----:B-1----:R-:W-:-:S04]  /*1050*/  FFMA R14, R13, R15, 1 ;  /* 0x3f8000000d0e7423 */ /* 0x002fc8000000000f */
[----:B------:R-:W-:-:S04]  /*1060*/  FFMA R16, R13, R14, R13 ;  /* 0x0000000e0d107223 */ /* 0x000fc8000000000d */
[----:B------:R-:W-:-:S04]  /*1070*/  FFMA R13, R2, R16, RZ ;  /* 0x00000010020d7223 */ /* 0x000fc800000000ff */
[----:B------:R-:W-:-:S04]  /*1080*/  FFMA R14, R15, R13, R2 ;  /* 0x0000000d0f0e7223 */ /* 0x000fc80000000002 */
[----:B------:R-:W-:-:S04]  /*1090*/  FFMA R13, R16, R14, R13 ;  /* 0x0000000e100d7223 */ /* 0x000fc8000000000d */
[----:B------:R-:W-:-:S04]  /*10a0*/  FFMA R14, R15, R13, R2 ;  /* 0x0000000d0f0e7223 */ /* 0x000fc80000000002 */
[----:B------:R-:W-:-:S05]  /*10b0*/  FFMA R2, R16, R14, R13 ;  /* 0x0000000e10027223 */ /* 0x000fca000000000d */
[----:B------:R-:W-:-:S04]  /*10c0*/  SHF.R.U32.HI R10, RZ, 0x17, R2 ;  /* 0x00000017ff0a7819 */ /* 0x000fc80000011602 */
[----:B------:R-:W-:-:S04]  /*10d0*/  LOP3.LUT R10, R10, 0xff, RZ, 0xc0, !PT ;  /* 0x000000ff0a0a7812 */ /* 0x000fc800078ec0ff */
[----:B------:R-:W-:-:S05]  /*10e0*/  IADD3 R15, PT, PT, R10, R9, RZ ;  /* 0x000000090a0f7210 */ /* 0x000fca0007ffe0ff */
[----:B------:R-:W-:-:S05]  /*10f0*/  VIADD R10, R15, 0xffffffff ;  /* 0xffffffff0f0a7836 */ /* 0x000fca0000000000 */
[----:B------:R-:W-:-:S13]  /*1100*/  ISETP.GE.U32.AND P0, PT, R10, 0xfe, PT ;  /* 0x000000fe0a00780c */ /* 0x000fda0003f06070 */
[----:B------:R-:W-:Y:S05]  /*1110*/  @!P0 BRA `(.L_x_32) ;  /* 0x0000000000808947 */ /* 0x000fea0003800000 */
[----:B------:R-:W-:-:S13]  /*1120*/  ISETP.GT.AND P0, PT, R15, 0xfe, PT ;  /* 0x000000fe0f00780c */ /* 0x000fda0003f04270 */
[----:B------:R-:W-:Y:S05]  /*1130*/  @P0 BRA `(.L_x_33) ;  /* 0x00000000006c0947 */ /* 0x000fea0003800000 */
[----:B------:R-:W-:-:S13]  /*1140*/  ISETP.GE.AND P0, PT, R15, 0x1, PT ;  /* 0x000000010f00780c */ /* 0x000fda0003f06270 */
[----:B------:R-:W-:Y:S05]  /*1150*/  @P0 BRA `(.L_x_34) ;  /* 0x0000000000740947 */ /* 0x000fea0003800000 */
[----:B------:R-:W-:Y:S02]  /*1160*/  ISETP.GE.AND P0, PT, R15, -0x18, PT ;  /* 0xffffffe80f00780c */ /* 0x000fe40003f06270 */
[----:B------:R-:W-:-:S11]  /*1170*/  LOP3.LUT R2, R2, 0x80000000, RZ, 0xc0, !PT ;  /* 0x8000000002027812 */ /* 0x000fd600078ec0ff */
[----:B------:R-:W-:Y:S05]  /*1180*/  @!P0 BRA `(.L_x_34) ;  /* 0x0000000000688947 */ /* 0x000fea0003800000 */
[CCC-:B------:R-:W-:Y:S01]  /*1190*/  FFMA.RZ R9, R16.reuse, R14.reuse, R13.reuse ;  /* 0x0000000e10097223 */ /* 0x1c0fe2000000c00d */
[C---:B------:R-:W-:Y:S01]  /*11a0*/  IADD3 R12, PT, PT, R15.reuse, 0x20, RZ ;  /* 0x000000200f0c7810 */ /* 0x040fe20007ffe0ff */
[CCC-:B------:R-:W-:Y:S01]  /*11b0*/  FFMA.RM R10, R16.reuse, R14.reuse, R13.reuse ;  /* 0x0000000e100a7223 */ /* 0x1c0fe2000000400d */
[----:B------:R-:W-:Y:S02]  /*11c0*/  ISETP.NE.AND P2, PT, R15, RZ, PT ;  /* 0x000000ff0f00720c */ /* 0x000fe40003f45270 */
[----:B------:R-:W-:Y:S01]  /*11d0*/  LOP3.LUT R11, R9, 0x7fffff, RZ, 0xc0, !PT ;  /* 0x007fffff090b7812 */ /* 0x000fe200078ec0ff */
[----:B------:R-:W-:Y:S01]  /*11e0*/  FFMA.RP R9, R16, R14, R13 ;  /* 0x0000000e10097223 */ /* 0x000fe2000000800d */
[----:B------:R-:W-:Y:S02]  /*11f0*/  ISETP.NE.AND P1, PT, R15, RZ, PT ;  /* 0x000000ff0f00720c */ /* 0x000fe40003f25270 */
[----:B------:R-:W-:Y:S02]  /*1200*/  LOP3.LUT R11, R11, 0x800000, RZ, 0xfc, !PT ;  /* 0x008000000b0b7812 */ /* 0x000fe400078efcff */
[----:B------:R-:W-:-:S02]  /*1210*/  IADD3 R13, PT, PT, -R15, RZ, RZ ;  /* 0x000000ff0f0d7210 */ /* 0x000fc40007ffe1ff */
[----:B------:R-:W-:Y:S02]  /*1220*/  SHF.L.U32 R12, R11, R12, RZ ;  /* 0x0000000c0b0c7219 */ /* 0x000fe400000006ff */
[----:B------:R-:W-:Y:S02]  /*1230*/  FSETP.NEU.FTZ.AND P0, PT, R9, R10, PT ;  /* 0x0000000a0900720b */ /* 0x000fe40003f1d000 */
[----:B------:R-:W-:Y:S02]  /*1240*/  SEL R10, R13, RZ, P2 ;  /* 0x000000ff0d0a7207 */ /* 0x000fe40001000000 */
[----:B------:R-:W-:Y:S02]  /*1250*/  ISETP.NE.AND P1, PT, R12, RZ, P1 ;  /* 0x000000ff0c00720c */ /* 0x000fe40000f25270 */
[----:B------:R-:W-:Y:S02]  /*1260*/  SHF.R.U32.HI R10, RZ, R10, R11 ;  /* 0x0000000aff0a7219 */ /* 0x000fe4000001160b */
[----:B------:R-:W-:-:S02]  /*1270*/  PLOP3.LUT P0, PT, P0, P1, PT, 0xf8, 0x8f ;  /* 0x00000000008f781c */ /* 0x000fc40000703f70 */
[----:B------:R-:W-:Y:S02]  /*1280*/  SHF.R.U32.HI R12, RZ, 0x1, R10 ;  /* 0x00000001ff0c7819 */ /* 0x000fe4000001160a */
[----:B------:R-:W-:-:S04]  /*1290*/  SEL R9, RZ, 0x1, !P0 ;  /* 0x00000001ff097807 */ /* 0x000fc80004000000 */
[----:B------:R-:W-:-:S04]  /*12a0*/  LOP3.LUT R9, R9, 0x1, R12, 0xf8, !PT ;  /* 0x0000000109097812 */ /* 0x000fc800078ef80c */
[----:B------:R-:W-:-:S05]  /*12b0*/  LOP3.LUT R9, R9, R10, RZ, 0xc0, !PT ;  /* 0x0000000a09097212 */ /* 0x000fca00078ec0ff */
[----:B------:R-:W-:-:S05]  /*12c0*/  IMAD.IADD R9, R12, 0x1, R9 ;  /* 0x000000010c097824 */ /* 0x000fca00078e0209 */
[----:B------:R-:W-:Y:S01]  /*12d0*/  LOP3.LUT R2, R9, R2, RZ, 0xfc, !PT ;  /* 0x0000000209027212 */ /* 0x000fe200078efcff */
[----:B------:R-:W-:Y:S06]  /*12e0*/  BRA `(.L_x_34) ;  /* 0x0000000000107947 */ /* 0x000fec0003800000 */
.L_x_33:
[----:B------:R-:W-:-:S04]  /*12f0*/  LOP3.LUT R2, R2, 0x80000000, RZ, 0xc0, !PT ;  /* 0x8000000002027812 */ /* 0x000fc800078ec0ff */
[----:B------:R-:W-:Y:S01]  /*1300*/  LOP3.LUT R2, R2, 0x7f800000, RZ, 0xfc, !PT ;  /* 0x7f80000002027812 */ /* 0x000fe200078efcff */
[----:B------:R-:W-:Y:S06]  /*1310*/  BRA `(.L_x_34) ;  /* 0x0000000000047947 */ /* 0x000fec0003800000 */
.L_x_32:
[----:B------:R-:W-:-:S07]  /*1320*/  LEA R2, R9, R2, 0x17 ;  /* 0x0000000209027211 */ /* 0x000fce00078eb8ff */
.L_x_34:
[----:B------:R-:W-:Y:S05]  /*1330*/  BSYNC.RECONVERGENT B2 ;  /* 0x0000000000027941 */ /* 0x000fea0003800200 */
.L_x_31:
[----:B------:R-:W-:Y:S05]  /*1340*/  BRA `(.L_x_35) ;  /* 0x0000000000207947 */ /* 0x000fea0003800000 */
.L_x_30:
[----:B------:R-:W-:-:S04]  /*1350*/  LOP3.LUT R2, R11, 0x80000000, R2, 0x48, !PT ;  /* 0x800000000b027812 */ /* 0x000fc800078e4802 */
[----:B------:R-:W-:Y:S01]  /*1360*/  LOP3.LUT R2, R2, 0x7f800000, RZ, 0xfc, !PT ;  /* 0x7f80000002027812 */ /* 0x000fe200078efcff */
[----:B------:R-:W-:Y:S06]  /*1370*/  BRA `(.L_x_35) ;  /* 0x0000000000147947 */ /* 0x000fec0003800000 */
.L_x_29:
[----:B------:R-:W-:Y:S01]  /*1380*/  LOP3.LUT R2, R11, 0x80000000, R2, 0x48, !PT ;  /* 0x800000000b027812 */ /* 0x000fe200078e4802 */
[----:B------:R-:W-:Y:S06]  /*1390*/  BRA `(.L_x_35) ;  /* 0x00000000000c7947 */ /* 0x000fec0003800000 */
.L_x_28:
[----:B------:R-:W0:Y:S01]  /*13a0*/  MUFU.RSQ R2, -QNAN ;  /* 0xffc0000000027908 */ /* 0x000e220000001400 */
[----:B------:R-:W-:Y:S05]  /*13b0*/  BRA `(.L_x_35) ;  /* 0x0000000000047947 */ /* 0x000fea0003800000 */
.L_x_27:
[----:B------:R-:W-:-:S07]  /*13c0*/  FADD.FTZ R2, R2, R3 ;  /* 0x0000000302027221 */ /* 0x000fce0000010000 */
.L_x_35:
[----:B------:R-:W-:Y:S05]  /*13d0*/  BSYNC.RECONVERGENT B1 ;  /* 0x0000000000017941 */ /* 0x000fea0003800200 */
.L_x_25:
[----:B------:R-:W-:-:S04]  /*13e0*/  HFMA2 R9, -RZ, RZ, 0, 0 ;  /* 0x00000000ff097431 */ /* 0x000fc800000001ff */
[----:B0-----:R-:W-:Y:S05]  /*13f0*/  RET.REL.NODEC R8 `(_Z6renderPhjjf) ;  /* 0xffffffec08007950 */ /* 0x001fea0003c3ffff */
.L_x_36:
[----:B------:R-:W-:-:S00]  /*1400*/  BRA `(.L_x_36) ;  /* 0xfffffffc00fc7947 */ /* 0x000fc0000383ffff */
[----:B------:R-:W-:-:S00]  /*1410*/  NOP ;  /* 0x0000000000007918 */ /* 0x000fc00000000000 */
        /* <DEDUP_REMOVED lines=14> */
.L_x_38:


//--------------------- .nv.shared.reserved.0     --------------------------
	.section	.nv.shared.reserved.0,"aw",@nobits
	.weak		__nv_reservedSMEM_offset_0_alias
	.size		__nv_reservedSMEM_offset_0_alias, 0, 64
	.other		__nv_reservedSMEM_offset_0_alias,@"STO_CUDA_RESERVED_SHARED STV_DEFAULT"
__nv_reservedSMEM_offset_0_alias:
	.zero		0
	.zero		64


//--------------------- .nv.constant0._Z6renderPhjjf --------------------------
	.section	.nv.constant0._Z6renderPhjjf,"a",@progbits
	.sectionflags	@""
	.align	4
.nv.constant0._Z6renderPhjjf:
	.zero		916


//--------------------- SYMBOLS --------------------------

	.type		.nv.reservedSmem.offset0,@object
	.size		.nv.reservedSmem.offset0,0x4
